	.headerflags	@"EF_CUDA_TEXMODE_UNIFIED EF_CUDA_64BIT_ADDRESS EF_CUDA_ACCELERATORS EF_CUDA_SM90 EF_CUDA_VIRTUAL_SM(EF_CUDA_SM90)"
	.elftype	@"ET_EXEC"


//--------------------- .nv.info                  --------------------------
	.section	.nv.info,"",@"SHT_CUDA_INFO"
	.align	4


	//----- nvinfo : EIATTR_REGCOUNT
	.align		4
        /*0000*/ 	.byte	0x04, 0x2f
        /*0002*/ 	.short	(.L_1 - .L_0)
	.align		4
.L_0:
        /*0004*/ 	.word	index@(triton_poi_fused_cat_31)
        /*0008*/ 	.word	0x0000000e


	//----- nvinfo : EIATTR_MIN_STACK_SIZE
	.align		4
.L_1:
        /*000c*/ 	.byte	0x04, 0x12
        /*000e*/ 	.short	(.L_3 - .L_2)
	.align		4
.L_2:
        /*0010*/ 	.word	index@(triton_poi_fused_cat_31)
        /*0014*/ 	.word	0x00000000


	//----- nvinfo : EIATTR_FRAME_SIZE
	.align		4
.L_3:
        /*0018*/ 	.byte	0x04, 0x11
        /*001a*/ 	.short	(.L_5 - .L_4)
	.align		4
.L_4:
        /*001c*/ 	.word	index@(triton_poi_fused_cat_31)
        /*0020*/ 	.word	0x00000000


	//----- nvinfo : EIATTR_MIN_STACK_SIZE
	.align		4
.L_5:
        /*0024*/ 	.byte	0x04, 0x12
        /*0026*/ 	.short	(.L_7 - .L_6)
	.align		4
.L_6:
        /*0028*/ 	.word	index@(triton_poi_fused_cat_31)
        /*002c*/ 	.word	0x00000000
.L_7:


//--------------------- .nv.info.triton_poi_fused_cat_31 --------------------------
	.section	.nv.info.triton_poi_fused_cat_31,"",@"SHT_CUDA_INFO"
	.sectionflags	@""
	.align	4


	//----- nvinfo : EIATTR_CUDA_API_VERSION
	.align		4
        /*0000*/ 	.byte	0x04, 0x37
        /*0002*/ 	.short	(.L_9 - .L_8)
.L_8:
        /*0004*/ 	.word	0x0000007c


	//----- nvinfo : EIATTR_KPARAM_INFO
	.align		4
.L_9:
        /*0008*/ 	.byte	0x04, 0x17
        /*000a*/ 	.short	(.L_11 - .L_10)
.L_10:
        /*000c*/ 	.word	0x00000000
        /*0010*/ 	.short	0x0003
        /*0012*/ 	.short	0x0018
        /*0014*/ 	.byte	0x00, 0xf0, 0x11, 0x00


	//----- nvinfo : EIATTR_KPARAM_INFO
	.align		4
.L_11:
        /*0018*/ 	.byte	0x04, 0x17
        /*001a*/ 	.short	(.L_13 - .L_12)
.L_12:
        /*001c*/ 	.word	0x00000000
        /*0020*/ 	.short	0x0002
        /*0022*/ 	.short	0x0010
        /*0024*/ 	.byte	0x00, 0xf4, 0x21, 0x00


	//----- nvinfo : EIATTR_KPARAM_INFO
	.align		4
.L_13:
        /*0028*/ 	.byte	0x04, 0x17
        /*002a*/ 	.short	(.L_15 - .L_14)
.L_14:
        /*002c*/ 	.word	0x00000000
        /*0030*/ 	.short	0x0001
        /*0032*/ 	.short	0x0008
        /*0034*/ 	.byte	0x00, 0xf4, 0x21, 0x00


	//----- nvinfo : EIATTR_KPARAM_INFO
	.align		4
.L_15:
        /*0038*/ 	.byte	0x04, 0x17
        /*003a*/ 	.short	(.L_17 - .L_16)
.L_16:
        /*003c*/ 	.word	0x00000000
        /*0040*/ 	.short	0x0000
        /*0042*/ 	.short	0x0000
        /*0044*/ 	.byte	0x00, 0xf4, 0x21, 0x00


	//----- nvinfo : EIATTR_SPARSE_MMA_MASK
	.align		4
.L_17:
        /*0048*/ 	.byte	0x03, 0x50
        /*004a*/ 	.short	0x0000


	//----- nvinfo : EIATTR_MAXREG_COUNT
	.align		4
        /*004c*/ 	.byte	0x03, 0x1b
        /*004e*/ 	.short	0x00ff


	//----- nvinfo : EIATTR_EXIT_INSTR_OFFSETS
	.align		4
        /*0050*/ 	.byte	0x04, 0x1c
        /*0052*/ 	.short	(.L_19 - .L_18)


	//   ....[0]....
.L_18:
        /*0054*/ 	.word	0x00000270


	//----- nvinfo : EIATTR_REQNTID
	.align		4
.L_19:
        /*0058*/ 	.byte	0x04, 0x10
        /*005a*/ 	.short	(.L_21 - .L_20)
.L_20:
        /*005c*/ 	.word	0x00000080
        /*0060*/ 	.word	0x00000001
        /*0064*/ 	.word	0x00000001


	//----- nvinfo : EIATTR_CBANK_PARAM_SIZE
	.align		4
.L_21:
        /*0068*/ 	.byte	0x03, 0x19
        /*006a*/ 	.short	0x001c


	//----- nvinfo : EIATTR_PARAM_CBANK
	.align		4
        /*006c*/ 	.byte	0x04, 0x0a
        /*006e*/ 	.short	(.L_23 - .L_22)
	.align		4
.L_22:
        /*0070*/ 	.word	index@(.nv.constant0.triton_poi_fused_cat_31)
        /*0074*/ 	.short	0x0210
        /*0076*/ 	.short	0x001c


	//----- nvinfo : EIATTR_SW_WAR
	.align		4
.L_23:
        /*0078*/ 	.byte	0x04, 0x36
        /*007a*/ 	.short	(.L_25 - .L_24)
.L_24:
        /*007c*/ 	.word	0x00000008
.L_25:


//--------------------- .nv.callgraph             --------------------------
	.section	.nv.callgraph,"",@"SHT_CUDA_CALLGRAPH"
	.align	4
	.sectionentsize	8
	.align		4
        /*0000*/ 	.word	0x00000000
	.align		4
        /*0004*/ 	.word	0xffffffff
	.align		4
        /*0008*/ 	.word	0x00000000
	.align		4
        /*000c*/ 	.word	0xfffffffe
	.align		4
        /*0010*/ 	.word	0x00000000
	.align		4
        /*0014*/ 	.word	0xfffffffd
	.align		4
        /*0018*/ 	.word	0x00000000
	.align		4
        /*001c*/ 	.word	0xfffffffc


//--------------------- .text.triton_poi_fused_cat_31 --------------------------
	.section	.text.triton_poi_fused_cat_31,"ax",@progbits
	.align	128
        .global         triton_poi_fused_cat_31
        .type           triton_poi_fused_cat_31,@function
        .size           triton_poi_fused_cat_31,(.L_x_1 - triton_poi_fused_cat_31)
        .other          triton_poi_fused_cat_31,@"STO_CUDA_ENTRY STV_DEFAULT"
triton_poi_fused_cat_31:
.text.triton_poi_fused_cat_31:
[----:B------:R-:W-:Y:S01]  /*0000*/  LDC R1, c[0x0][0x28] ;  /* 0x00000a00ff017b82 */ /* 0x000fe20000000800 */
[----:B------:R-:W1:Y:S01]  /*0010*/  S2R R0, SR_TID.X ;  /* 0x0000000000007919 */ /* 0x000e620000002100 */
[----:B------:R-:W-:Y:S01]  /*0020*/  ULDC.64 UR4, c[0x0][0x218] ;  /* 0x0000860000047ab9 */ /* 0x000fe20000000a00 */
[----:B------:R-:W-:Y:S01]  /*0030*/  IMAD.MOV.U32 R8, RZ, RZ, RZ ;  /* 0x000000ffff087224 */ /* 0x000fe200078e00ff */
[----:B------:R-:W2:Y:S01]  /*0040*/  S2R R9, SR_CTAID.X ;  /* 0x0000000000097919 */ /* 0x000ea20000002500 */
[----:B-1----:R-:W-:Y:S02]  /*0050*/  LOP3.LUT R0, R0, 0x7f, RZ, 0xc0, !PT ;  /* 0x0000007f00007812 */ /* 0x002fe400078ec0ff */
[----:B--2---:R-:W-:-:S03]  /*0060*/  SHF.R.S32.HI R2, RZ, 0x18, R9 ;  /* 0x00000018ff027819 */ /* 0x004fc60000011409 */
[----:B------:R-:W-:Y:S01]  /*0070*/  IMAD R9, R9, 0x80, R0 ;  /* 0x0000008009097824 */ /* 0x000fe200078e0200 */
[----:B------:R-:W-:Y:S02]  /*0080*/  SGXT R0, R2, 0x1 ;  /* 0x000000010200781a */ /* 0x000fe40000000200 */
[----:B------:R-:W1:Y:S02]  /*0090*/  LDC.64 R2, c[0x0][0x210] ;  /* 0x00008400ff027b82 */ /* 0x000e640000000a00 */
[CC--:B------:R-:W-:Y:S02]  /*00a0*/  LEA.HI R4, R0.reuse, R9.reuse, RZ, 0x9 ;  /* 0x0000000900047211 */ /* 0x0c0fe400078f48ff */
[----:B------:R-:W-:Y:S02]  /*00b0*/  LEA.HI R0, R0, R9, RZ, 0xd ;  /* 0x0000000900007211 */ /* 0x000fe400078f68ff */
[----:B------:R-:W-:Y:S02]  /*00c0*/  SHF.R.S32.HI R5, RZ, 0x9, R4 ;  /* 0x00000009ff057819 */ /* 0x000fe40000011404 */
[----:B------:R-:W-:-:S02]  /*00d0*/  LOP3.LUT R4, R4, 0xfffffe00, RZ, 0xc0, !PT ;  /* 0xfffffe0004047812 */ /* 0x000fc400078ec0ff */
[----:B------:R-:W-:Y:S02]  /*00e0*/  LEA.HI R6, R5, R5, RZ, 0x4 ;  /* 0x0000000505067211 */ /* 0x000fe400078f20ff */
[----:B------:R-:W-:Y:S02]  /*00f0*/  SHF.R.S32.HI R0, RZ, 0xd, R0 ;  /* 0x0000000dff007819 */ /* 0x000fe40000011400 */
[----:B------:R-:W-:-:S03]  /*0100*/  LOP3.LUT R6, R6, 0xfffffff0, RZ, 0xc0, !PT ;  /* 0xfffffff006067812 */ /* 0x000fc600078ec0ff */
[----:B------:R-:W-:Y:S02]  /*0110*/  IMAD.SHL.U32 R7, R0, 0x1000, RZ ;  /* 0x0000100000077824 */ /* 0x000fe400078e00ff */
[----:B------:R-:W-:Y:S02]  /*0120*/  IMAD.IADD R6, R5, 0x1, -R6 ;  /* 0x0000000105067824 */ /* 0x000fe400078e0a06 */
[----:B------:R-:W-:-:S04]  /*0130*/  IMAD.IADD R5, R9, 0x1, -R4 ;  /* 0x0000000109057824 */ /* 0x000fc800078e0a04 */
[C---:B------:R-:W-:Y:S01]  /*0140*/  IMAD R6, R5.reuse, 0x10, R6 ;  /* 0x0000001005067824 */ /* 0x040fe200078e0206 */
[C---:B------:R-:W-:Y:S02]  /*0150*/  ISETP.GE.AND P1, PT, R5.reuse, 0x100, PT ;  /* 0x000001000500780c */ /* 0x040fe40003f26270 */
[----:B------:R-:W-:Y:S01]  /*0160*/  ISETP.GT.AND P0, PT, R5, 0xff, PT ;  /* 0x000000ff0500780c */ /* 0x000fe20003f04270 */
[----:B------:R-:W-:Y:S01]  /*0170*/  IMAD.IADD R11, R6, 0x1, R7 ;  /* 0x00000001060b7824 */ /* 0x000fe200078e0207 */
[----:B------:R-:W-:Y:S02]  /*0180*/  SHF.R.S32.HI R0, RZ, 0x1f, R6 ;  /* 0x0000001fff007819 */ /* 0x000fe40000011406 */
[----:B------:R-:W-:Y:S01]  /*0190*/  IADD3 R4, P2, R6, R7, RZ ;  /* 0x0000000706047210 */ /* 0x000fe20007f5e0ff */
[----:B-1----:R-:W-:-:S03]  /*01a0*/  IMAD.WIDE R2, R11, 0x4, R2 ;  /* 0x000000040b027825 */ /* 0x002fc600078e0202 */
[----:B------:R-:W-:Y:S01]  /*01b0*/  LEA.HI.X.SX32 R7, R7, R0, 0x1, P2 ;  /* 0x0000000007077211 */ /* 0x000fe200010f0eff */
[----:B------:R-:W-:Y:S01]  /*01c0*/  IMAD.MOV.U32 R0, RZ, RZ, RZ ;  /* 0x000000ffff007224 */ /* 0x000fe200078e00ff */
[----:B------:R-:W-:-:S04]  /*01d0*/  LEA R6, P2, R4, UR4, 0x2 ;  /* 0x0000000404067c11 */ /* 0x000fc8000f8410ff */
[----:B------:R-:W-:Y:S01]  /*01e0*/  LEA.HI.X R7, R4, UR5, R7, 0x2, P2 ;  /* 0x0000000504077c11 */ /* 0x000fe200090f1407 */
[----:B------:R-:W-:Y:S01]  /*01f0*/  ULDC.64 UR4, c[0x0][0x208] ;  /* 0x0000820000047ab9 */ /* 0x000fe20000000a00 */
[----:B------:R-:W1:Y:S01]  /*0200*/  LDC.64 R4, c[0x0][0x220] ;  /* 0x00008800ff047b82 */ /* 0x000e620000000a00 */
[----:B------:R-:W2:Y:S04]  /*0210*/  @!P1 LDG.E.EL R0, desc[UR4][R2.64] ;  /* 0x0000000402009981 */ /* 0x000ea8000c2e1900 */
[----:B------:R-:W3:Y:S01]  /*0220*/  @P0 LDG.E.EL R8, desc[UR4][R6.64+-0x4000] ;  /* 0xffc0000406080981 */ /* 0x000ee2000c2e1900 */
[----:B-1----:R-:W-:Y:S01]  /*0230*/  IMAD.WIDE R4, R9, 0x4, R4 ;  /* 0x0000000409047825 */ /* 0x002fe200078e0204 */
[----:B--2---:R-:W-:Y:S02]  /*0240*/  SEL R11, R0, RZ, !P1 ;  /* 0x000000ff000b7207 */ /* 0x004fe40004800000 */
[----:B---3--:R-:W-:-:S05]  /*0250*/  @P1 SEL R11, R8, RZ, P0 ;  /* 0x000000ff080b1207 */ /* 0x008fca0000000000 */
[----:B------:R-:W-:Y:S01]  /*0260*/  STG.E desc[UR4][R4.64], R11 ;  /* 0x0000000b04007986 */ /* 0x000fe2000c101904 */
[----:B------:R-:W-:Y:S05]  /*0270*/  EXIT ;  /* 0x000000000000794d */ /* 0x000fea0003800000 */
.L_x_0:
[----:B------:R-:W-:-:S00]  /*0280*/  BRA `(.L_x_0) ;  /* 0xfffffffc00fc7947 */ /* 0x000fc0000383ffff */
[----:B------:R-:W-:-:S00]  /*0290*/  NOP ;  /* 0x0000000000007918 */ /* 0x000fc00000000000 */
        /* <DEDUP_REMOVED lines=14> */
.L_x_1:


//--------------------- .nv.constant0.triton_poi_fused_cat_31 --------------------------
	.section	.nv.constant0.triton_poi_fused_cat_31,"a",@progbits
	.sectionflags	@""
	.align	4
.nv.constant0.triton_poi_fused_cat_31:
	.zero		556
